//
// Generated by NVIDIA NVVM Compiler
//
// Compiler Build ID: CL-36424714
// Cuda compilation tools, release 13.0, V13.0.88
// Based on NVVM 20.0.0
//

.version 9.0
.target sm_100
.address_size 64

	// .globl	_Z20matrixMultiplicationPfS_S_i
// _ZZ20matrixMultiplicationPfS_S_iE3s_a has been demoted
// _ZZ20matrixMultiplicationPfS_S_iE3s_b has been demoted

.visible .entry _Z20matrixMultiplicationPfS_S_i(
	.param .u64 .ptr .align 1 _Z20matrixMultiplicationPfS_S_i_param_0,
	.param .u64 .ptr .align 1 _Z20matrixMultiplicationPfS_S_i_param_1,
	.param .u64 .ptr .align 1 _Z20matrixMultiplicationPfS_S_i_param_2,
	.param .u32 _Z20matrixMultiplicationPfS_S_i_param_3
)
{
	.reg .pred 	%p<8>;
	.reg .b32 	%r<43>;
	.reg .b32 	%f<63>;
	.reg .b64 	%rd<13>;
	// demoted variable
	.shared .align 4 .b8 _ZZ20matrixMultiplicationPfS_S_iE3s_a[1024];
	// demoted variable
	.shared .align 4 .b8 _ZZ20matrixMultiplicationPfS_S_iE3s_b[1024];
	ld.param.u64 	%rd4, [_Z20matrixMultiplicationPfS_S_i_param_0];
	ld.param.u64 	%rd5, [_Z20matrixMultiplicationPfS_S_i_param_1];
	ld.param.u64 	%rd6, [_Z20matrixMultiplicationPfS_S_i_param_2];
	ld.param.u32 	%r24, [_Z20matrixMultiplicationPfS_S_i_param_3];
	mov.u32 	%r25, %ctaid.y;
	shl.b32 	%r26, %r25, 4;
	mov.u32 	%r40, %tid.y;
	add.s32 	%r2, %r26, %r40;
	mov.u32 	%r27, %ctaid.x;
	shl.b32 	%r3, %r27, 4;
	mov.u32 	%r38, %tid.x;
	add.s32 	%r5, %r3, %r38;
	setp.lt.s32 	%p1, %r24, 1;
	mov.f32 	%f62, 0f00000000;
	@%p1 bra 	$L__BB0_7;
	add.s32 	%r28, %r24, 15;
	shr.u32 	%r29, %r28, 4;
	shl.b32 	%r30, %r40, 6;
	mov.u32 	%r31, _ZZ20matrixMultiplicationPfS_S_iE3s_a;
	add.s32 	%r6, %r31, %r30;
	shl.b32 	%r32, %r38, 2;
	add.s32 	%r7, %r6, %r32;
	mov.u32 	%r33, _ZZ20matrixMultiplicationPfS_S_iE3s_b;
	add.s32 	%r9, %r33, %r32;
	add.s32 	%r8, %r9, %r30;
	neg.s32 	%r42, %r29;
	mad.lo.s32 	%r34, %r40, %r24, %r38;
	add.s32 	%r41, %r34, %r3;
	shl.b32 	%r12, %r24, 4;
	mad.lo.s32 	%r39, %r24, %r2, %r38;
	cvta.to.global.u64 	%rd1, %rd4;
	cvta.to.global.u64 	%rd2, %rd5;
	mov.f32 	%f62, 0f00000000;
$L__BB0_2:
	setp.ge.u32 	%p2, %r2, %r24;
	mul.wide.s32 	%rd7, %r39, 4;
	add.s64 	%rd3, %rd1, %rd7;
	setp.ge.s32 	%p3, %r38, %r24;
	mov.f32 	%f60, 0f00000000;
	or.pred  	%p4, %p2, %p3;
	@%p4 bra 	$L__BB0_4;
	ld.global.f32 	%f60, [%rd3];
$L__BB0_4:
	st.shared.f32 	[%r7], %f60;
	mov.f32 	%f61, 0f00000000;
	max.s32 	%r35, %r5, %r40;
	setp.ge.s32 	%p5, %r35, %r24;
	@%p5 bra 	$L__BB0_6;
	mul.wide.s32 	%rd8, %r41, 4;
	add.s64 	%rd9, %rd2, %rd8;
	ld.global.f32 	%f61, [%rd9];
$L__BB0_6:
	st.shared.f32 	[%r8], %f61;
	bar.sync 	0;
	ld.shared.f32 	%f12, [%r6];
	ld.shared.f32 	%f13, [%r9];
	fma.rn.f32 	%f14, %f12, %f13, %f62;
	ld.shared.f32 	%f15, [%r6+4];
	ld.shared.f32 	%f16, [%r9+64];
	fma.rn.f32 	%f17, %f15, %f16, %f14;
	ld.shared.f32 	%f18, [%r6+8];
	ld.shared.f32 	%f19, [%r9+128];
	fma.rn.f32 	%f20, %f18, %f19, %f17;
	ld.shared.f32 	%f21, [%r6+12];
	ld.shared.f32 	%f22, [%r9+192];
	fma.rn.f32 	%f23, %f21, %f22, %f20;
	ld.shared.f32 	%f24, [%r6+16];
	ld.shared.f32 	%f25, [%r9+256];
	fma.rn.f32 	%f26, %f24, %f25, %f23;
	ld.shared.f32 	%f27, [%r6+20];
	ld.shared.f32 	%f28, [%r9+320];
	fma.rn.f32 	%f29, %f27, %f28, %f26;
	ld.shared.f32 	%f30, [%r6+24];
	ld.shared.f32 	%f31, [%r9+384];
	fma.rn.f32 	%f32, %f30, %f31, %f29;
	ld.shared.f32 	%f33, [%r6+28];
	ld.shared.f32 	%f34, [%r9+448];
	fma.rn.f32 	%f35, %f33, %f34, %f32;
	ld.shared.f32 	%f36, [%r6+32];
	ld.shared.f32 	%f37, [%r9+512];
	fma.rn.f32 	%f38, %f36, %f37, %f35;
	ld.shared.f32 	%f39, [%r6+36];
	ld.shared.f32 	%f40, [%r9+576];
	fma.rn.f32 	%f41, %f39, %f40, %f38;
	ld.shared.f32 	%f42, [%r6+40];
	ld.shared.f32 	%f43, [%r9+640];
	fma.rn.f32 	%f44, %f42, %f43, %f41;
	ld.shared.f32 	%f45, [%r6+44];
	ld.shared.f32 	%f46, [%r9+704];
	fma.rn.f32 	%f47, %f45, %f46, %f44;
	ld.shared.f32 	%f48, [%r6+48];
	ld.shared.f32 	%f49, [%r9+768];
	fma.rn.f32 	%f50, %f48, %f49, %f47;
	ld.shared.f32 	%f51, [%r6+52];
	ld.shared.f32 	%f52, [%r9+832];
	fma.rn.f32 	%f53, %f51, %f52, %f50;
	ld.shared.f32 	%f54, [%r6+56];
	ld.shared.f32 	%f55, [%r9+896];
	fma.rn.f32 	%f56, %f54, %f55, %f53;
	ld.shared.f32 	%f57, [%r6+60];
	ld.shared.f32 	%f58, [%r9+960];
	fma.rn.f32 	%f62, %f57, %f58, %f56;
	bar.sync 	0;
	add.s32 	%r42, %r42, 1;
	setp.ne.s32 	%p6, %r42, 0;
	add.s32 	%r41, %r41, %r12;
	add.s32 	%r40, %r40, 16;
	add.s32 	%r39, %r39, 16;
	add.s32 	%r38, %r38, 16;
	@%p6 bra 	$L__BB0_2;
$L__BB0_7:
	max.s32 	%r36, %r2, %r5;
	setp.ge.s32 	%p7, %r36, %r24;
	@%p7 bra 	$L__BB0_9;
	mad.lo.s32 	%r37, %r24, %r2, %r5;
	cvta.to.global.u64 	%rd10, %rd6;
	mul.wide.s32 	%rd11, %r37, 4;
	add.s64 	%rd12, %rd10, %rd11;
	st.global.f32 	[%rd12], %f62;
$L__BB0_9:
	ret;

}


// ===== COMPILED SASS (sm_100) =====

	.target	sm_100

	.elftype	@"ET_EXEC"


//--------------------- .note.nv.tkinfo           --------------------------
	.section	.note.nv.tkinfo,"",@"SHT_NOTE"
	.sectionflags	@"SHF_NOTE_NV_TKINFO"
	.tkinfo
        /*0018*/ 	.word	0x00000002
        /*0030*/ 	.string	""
        /*0030*/ 	.string	"ptxas"
        /*0030*/ 	.string	"Cuda compilation tools, release 13.0, V13.0.88"
        /*0030*/ 	.string	"Build cuda_13.0.r13.0/compiler.36424714_0"
        /*0030*/ 	.string	"-arch sm_100 -m 64 "



//--------------------- .note.nv.cuinfo           --------------------------
	.section	.note.nv.cuinfo,"",@"SHT_NOTE"
	.sectionflags	@"SHF_NOTE_NV_CUINFO"
        /*0018*/ 	.short	0x0002
        /*001a*/ 	.short	0x0064
        /*001c*/ 	.short	0x0082
	.zero		2


//--------------------- .nv.info                  --------------------------
	.section	.nv.info,"",@"SHT_CUDA_INFO"
	.align	4


	//----- nvinfo : EIATTR_REGCOUNT
	.align		4
        /*0000*/ 	.byte	0x04, 0x2f
        /*0002*/ 	.short	(.L_1 - .L_0)
	.align		4
.L_0:
        /*0004*/ 	.word	index@(_Z20matrixMultiplicationPfS_S_i)
        /*0008*/ 	.word	0x00000020


	//----- nvinfo : EIATTR_FRAME_SIZE
	.align		4
.L_1:
        /*000c*/ 	.byte	0x04, 0x11
        /*000e*/ 	.short	(.L_3 - .L_2)
	.align		4
.L_2:
        /*0010*/ 	.word	index@(_Z20matrixMultiplicationPfS_S_i)
        /*0014*/ 	.word	0x00000000


	//----- nvinfo : EIATTR_MIN_STACK_SIZE
	.align		4
.L_3:
        /*0018*/ 	.byte	0x04, 0x12
        /*001a*/ 	.short	(.L_5 - .L_4)
	.align		4
.L_4:
        /*001c*/ 	.word	index@(_Z20matrixMultiplicationPfS_S_i)
        /*0020*/ 	.word	0x00000000
.L_5:


//--------------------- .nv.compat                --------------------------
	.section	.nv.compat,"",@"SHT_CUDA_COMPAT_INFO"
	.align	4
        /*0000*/ 	.byte	0x02, 0x09, 0x00, 0x00, 0x02, 0x02, 0x01, 0x00, 0x02, 0x05, 0x05, 0x00, 0x03, 0x07, 0x01, 0x01
        /*0010*/ 	.byte	0x02, 0x03, 0x00, 0x00, 0x02, 0x06, 0x01, 0x00, 0x04, 0x0b, 0x08, 0x00, 0x09, 0x00, 0x00, 0x00
        /*0020*/ 	.byte	0x00, 0x00, 0x00, 0x00


//--------------------- .nv.info._Z20matrixMultiplicationPfS_S_i --------------------------
	.section	.nv.info._Z20matrixMultiplicationPfS_S_i,"",@"SHT_CUDA_INFO"
	.sectionflags	@""
	.align	4


	//----- nvinfo : EIATTR_CUDA_API_VERSION
	.align		4
        /*0000*/ 	.byte	0x04, 0x37
        /*0002*/ 	.short	(.L_7 - .L_6)
.L_6:
        /*0004*/ 	.word	0x00000082


	//----- nvinfo : EIATTR_KPARAM_INFO
	.align		4
.L_7:
        /*0008*/ 	.byte	0x04, 0x17
        /*000a*/ 	.short	(.L_9 - .L_8)
.L_8:
        /*000c*/ 	.word	0x00000000
        /*0010*/ 	.short	0x0003
        /*0012*/ 	.short	0x0018
        /*0014*/ 	.byte	0x00, 0xf0, 0x11, 0x00


	//----- nvinfo : EIATTR_KPARAM_INFO
	.align		4
.L_9:
        /*0018*/ 	.byte	0x04, 0x17
        /*001a*/ 	.short	(.L_11 - .L_10)
.L_10:
        /*001c*/ 	.word	0x00000000
        /*0020*/ 	.short	0x0002
        /*0022*/ 	.short	0x0010
        /*0024*/ 	.byte	0x00, 0xf5, 0x21, 0x00


	//----- nvinfo : EIATTR_KPARAM_INFO
	.align		4
.L_11:
        /*0028*/ 	.byte	0x04, 0x17
        /*002a*/ 	.short	(.L_13 - .L_12)
.L_12:
        /*002c*/ 	.word	0x00000000
        /*0030*/ 	.short	0x0001
        /*0032*/ 	.short	0x0008
        /*0034*/ 	.byte	0x00, 0xf5, 0x21, 0x00


	//----- nvinfo : EIATTR_KPARAM_INFO
	.align		4
.L_13:
        /*0038*/ 	.byte	0x04, 0x17
        /*003a*/ 	.short	(.L_15 - .L_14)
.L_14:
        /*003c*/ 	.word	0x00000000
        /*0040*/ 	.short	0x0000
        /*0042*/ 	.short	0x0000
        /*0044*/ 	.byte	0x00, 0xf5, 0x21, 0x00


	//----- nvinfo : EIATTR_SPARSE_MMA_MASK
	.align		4
.L_15:
        /*0048*/ 	.byte	0x03, 0x50
        /*004a*/ 	.short	0x0000


	//----- nvinfo : EIATTR_MAXREG_COUNT
	.align		4
        /*004c*/ 	.byte	0x03, 0x1b
        /*004e*/ 	.short	0x00ff


	//----- nvinfo : EIATTR_NUM_BARRIERS
	.align		4
        /*0050*/ 	.byte	0x02, 0x4c
        /*0052*/ 	.byte	0x01
	.zero		1


	//----- nvinfo : EIATTR_MERCURY_ISA_VERSION
	.align		4
        /*0054*/ 	.byte	0x03, 0x5f
        /*0056*/ 	.short	0x0101


	//----- nvinfo : EIATTR_VRC_CTA_INIT_COUNT
	.align		4
        /*0058*/ 	.byte	0x02, 0x4a
	.zero		1
	.zero		1


	//----- nvinfo : EIATTR_EXIT_INSTR_OFFSETS
	.align		4
        /*005c*/ 	.byte	0x04, 0x1c
        /*005e*/ 	.short	(.L_17 - .L_16)


	//   ....[0]....
.L_16:
        /*0060*/ 	.word	0x000005c0


	//   ....[1]....
        /*0064*/ 	.word	0x00000610


	//----- nvinfo : EIATTR_CBANK_PARAM_SIZE
	.align		4
.L_17:
        /*0068*/ 	.byte	0x03, 0x19
        /*006a*/ 	.short	0x001c


	//----- nvinfo : EIATTR_PARAM_CBANK
	.align		4
        /*006c*/ 	.byte	0x04, 0x0a
        /*006e*/ 	.short	(.L_19 - .L_18)
	.align		4
.L_18:
        /*0070*/ 	.word	index@(.nv.constant0._Z20matrixMultiplicationPfS_S_i)
        /*0074*/ 	.short	0x0380
        /*0076*/ 	.short	0x001c


	//----- nvinfo : EIATTR_SW_WAR
	.align		4
.L_19:
        /*0078*/ 	.byte	0x04, 0x36
        /*007a*/ 	.short	(.L_21 - .L_20)
.L_20:
        /*007c*/ 	.word	0x00000008
.L_21:


//--------------------- .nv.callgraph             --------------------------
	.section	.nv.callgraph,"",@"SHT_CUDA_CALLGRAPH"
	.align	4
	.sectionentsize	8
	.align		4
        /*0000*/ 	.word	0x00000000
	.align		4
        /*0004*/ 	.word	0xffffffff
	.align		4
        /*0008*/ 	.word	0x00000000
	.align		4
        /*000c*/ 	.word	0xfffffffe
	.align		4
        /*0010*/ 	.word	0x00000000
	.align		4
        /*0014*/ 	.word	0xfffffffd
	.align		4
        /*0018*/ 	.word	0x00000000
	.align		4
        /*001c*/ 	.word	0xfffffffc


//--------------------- .text._Z20matrixMultiplicationPfS_S_i --------------------------
	.section	.text._Z20matrixMultiplicationPfS_S_i,"ax",@progbits
	.align	128
        .global         _Z20matrixMultiplicationPfS_S_i
        .type           _Z20matrixMultiplicationPfS_S_i,@function
        .size           _Z20matrixMultiplicationPfS_S_i,(.L_x_3 - _Z20matrixMultiplicationPfS_S_i)
        .other          _Z20matrixMultiplicationPfS_S_i,@"STO_CUDA_ENTRY STV_DEFAULT"
_Z20matrixMultiplicationPfS_S_i:
.text._Z20matrixMultiplicationPfS_S_i:
[----:B------:R-:W-:Y:S01]  /*0000*/  LDC R1, c[0x0][0x37c] ;  /* 0x0000df00ff017b82 */ /* 0x000fe20000000800 */
[----:B------:R-:W0:Y:S01]  /*0010*/  LDCU UR4, c[0x0][0x398] ;  /* 0x00007300ff0477ac */ /* 0x000e220008000800 */
[----:B------:R-:W1:Y:S01]  /*0020*/  S2R R5, SR_CTAID.Y ;  /* 0x0000000000057919 */ /* 0x000e620000002600 */
[----:B------:R-:W-:Y:S01]  /*0030*/  HFMA2 R25, -RZ, RZ, 0, 0 ;  /* 0x00000000ff197431 */ /* 0x000fe200000001ff */
[----:B------:R-:W2:Y:S01]  /*0040*/  LDCU.64 UR8, c[0x0][0x358] ;  /* 0x00006b00ff0877ac */ /* 0x000ea20008000a00 */
[----:B------:R-:W1:Y:S01]  /*0050*/  S2R R3, SR_TID.Y ;  /* 0x0000000000037919 */ /* 0x000e620000002200 */
[----:B------:R-:W3:Y:S01]  /*0060*/  S2R R10, SR_CTAID.X ;  /* 0x00000000000a7919 */ /* 0x000ee20000002500 */
[----:B------:R-:W3:Y:S01]  /*0070*/  S2R R2, SR_TID.X ;  /* 0x0000000000027919 */ /* 0x000ee20000002100 */
[----:B0-----:R-:W-:-:S04]  /*0080*/  MOV R6, UR4 ;  /* 0x0000000400067c02 */ /* 0x001fc80008000f00 */
[----:B------:R-:W-:Y:S02]  /*0090*/  ISETP.GE.AND P0, PT, R6, 0x1, PT ;  /* 0x000000010600780c */ /* 0x000fe40003f06270 */
[----:B-1----:R-:W-:Y:S02]  /*00a0*/  LEA R5, R5, R3, 0x4 ;  /* 0x0000000305057211 */ /* 0x002fe400078e20ff */
[----:B---3--:R-:W-:-:S09]  /*00b0*/  LEA R4, R10, R2, 0x4 ;  /* 0x000000020a047211 */ /* 0x008fd200078e20ff */
[----:B--2---:R-:W-:Y:S05]  /*00c0*/  @!P0 BRA `(.L_x_0) ;  /* 0x0000000400348947 */ /* 0x004fea0003800000 */
[----:B------:R-:W0:Y:S01]  /*00d0*/  S2UR UR6, SR_CgaCtaId ;  /* 0x00000000000679c3 */ /* 0x000e220000008800 */
[----:B------:R-:W-:Y:S01]  /*00e0*/  UMOV UR4, 0x400 ;  /* 0x0000040000047882 */ /* 0x000fe20000000000 */
[----:B------:R-:W-:Y:S01]  /*00f0*/  IADD3 R8, PT, PT, R6, 0xf, RZ ;  /* 0x0000000f06087810 */ /* 0x000fe20007ffe0ff */
[----:B------:R-:W-:Y:S01]  /*0100*/  UIADD3 UR5, UPT, UPT, UR4, 0x400, URZ ;  /* 0x0000040004057890 */ /* 0x000fe2000fffe0ff */
[-CC-:B------:R-:W-:Y:S01]  /*0110*/  IMAD R7, R3, R6.reuse, R2.reuse ;  /* 0x0000000603077224 */ /* 0x180fe200078e0202 */
[----:B------:R-:W-:Y:S01]  /*0120*/  MOV R25, RZ ;  /* 0x000000ff00197202 */ /* 0x000fe20000000f00 */
[----:B------:R-:W-:Y:S01]  /*0130*/  IMAD R18, R5, R6, R2 ;  /* 0x0000000605127224 */ /* 0x000fe200078e0202 */
[----:B------:R-:W-:Y:S01]  /*0140*/  SHF.R.U32.HI R8, RZ, 0x4, R8 ;  /* 0x00000004ff087819 */ /* 0x000fe20000011608 */
[----:B------:R-:W1:Y:S01]  /*0150*/  LDC R0, c[0x0][0x398] ;  /* 0x0000e600ff007b82 */ /* 0x000e620000000800 */
[----:B------:R-:W-:Y:S02]  /*0160*/  IMAD R7, R10, 0x10, R7 ;  /* 0x000000100a077824 */ /* 0x000fe400078e0207 */
[----:B------:R-:W-:-:S05]  /*0170*/  IADD3 R19, PT, PT, -R8, RZ, RZ ;  /* 0x000000ff08137210 */ /* 0x000fca0007ffe1ff */
[----:B------:R-:W2:Y:S01]  /*0180*/  LDC.64 R22, c[0x0][0x380] ;  /* 0x0000e000ff167b82 */ /* 0x000ea20000000a00 */
[----:B0-----:R-:W-:Y:S02]  /*0190*/  ULEA UR5, UR6, UR5, 0x18 ;  /* 0x0000000506057291 */ /* 0x001fe4000f8ec0ff */
[----:B------:R-:W-:-:S04]  /*01a0*/  ULEA UR4, UR6, UR4, 0x18 ;  /* 0x0000000406047291 */ /* 0x000fc8000f8ec0ff */
[----:B------:R-:W-:Y:S02]  /*01b0*/  LEA R16, R2, UR5, 0x2 ;  /* 0x0000000502107c11 */ /* 0x000fe4000f8e10ff */
[----:B------:R-:W-:-:S03]  /*01c0*/  LEA R17, R3, UR4, 0x6 ;  /* 0x0000000403117c11 */ /* 0x000fc6000f8e30ff */
[----:B------:R-:W-:Y:S01]  /*01d0*/  IMAD R21, R3, 0x40, R16 ;  /* 0x0000004003157824 */ /* 0x000fe200078e0210 */
[----:B------:R-:W-:-:S07]  /*01e0*/  LEA R20, R2, R17, 0x2 ;  /* 0x0000001102147211 */ /* 0x000fce00078e10ff */
.L_x_1:
[----:B-1----:R-:W-:Y:S01]  /*01f0*/  MOV R6, R0 ;  /* 0x0000000000067202 */ /* 0x002fe20000000f00 */
[----:B------:R-:W-:Y:S01]  /*0200*/  HFMA2 R29, -RZ, RZ, 0, 0 ;  /* 0x00000000ff1d7431 */ /* 0x000fe200000001ff */
[----:B------:R-:W-:Y:S02]  /*0210*/  VIMNMX R9, PT, PT, R4, R3, !PT ;  /* 0x0000000304097248 */ /* 0x000fe40007fe0100 */
[-C--:B------:R-:W-:Y:S02]  /*0220*/  ISETP.GE.AND P0, PT, R2, R6.reuse, PT ;  /* 0x000000060200720c */ /* 0x080fe40003f06270 */
[-C--:B------:R-:W-:Y:S01]  /*0230*/  ISETP.GE.AND P1, PT, R9, R6.reuse, PT ;  /* 0x000000060900720c */ /* 0x080fe20003f26270 */
[----:B--2---:R-:W-:Y:S01]  /*0240*/  IMAD.WIDE R8, R18, 0x4, R22 ;  /* 0x0000000412087825 */ /* 0x004fe200078e0216 */
[----:B------:R-:W-:Y:S02]  /*0250*/  ISETP.GE.U32.OR P0, PT, R5, R6, P0 ;  /* 0x000000060500720c */ /* 0x000fe40000706470 */
[----:B------:R-:W-:-:S09]  /*0260*/  MOV R24, RZ ;  /* 0x000000ff00187202 */ /* 0x000fd20000000f00 */
[----:B------:R-:W0:Y:S02]  /*0270*/  @!P1 LDC.64 R10, c[0x0][0x388] ;  /* 0x0000e200ff0a9b82 */ /* 0x000e240000000a00 */
[----:B------:R-:W2:Y:S01]  /*0280*/  @!P0 LDG.E R29, desc[UR8][R8.64] ;  /* 0x00000008081d8981 */ /* 0x000ea2000c1e1900 */
[----:B0-----:R-:W-:-:S05]  /*0290*/  @!P1 IMAD.WIDE R10, R7, 0x4, R10 ;  /* 0x00000004070a9825 */ /* 0x001fca00078e020a */
[----:B------:R-:W3:Y:S01]  /*02a0*/  @!P1 LDG.E R24, desc[UR8][R10.64] ;  /* 0x000000080a189981 */ /* 0x000ee2000c1e1900 */
[----:B------:R-:W-:-:S05]  /*02b0*/  VIADD R19, R19, 0x1 ;  /* 0x0000000113137836 */ /* 0x000fca0000000000 */
[----:B------:R-:W-:Y:S02]  /*02c0*/  ISETP.NE.AND P0, PT, R19, RZ, PT ;  /* 0x000000ff1300720c */ /* 0x000fe40003f05270 */
[----:B------:R-:W-:Y:S02]  /*02d0*/  IADD3 R3, PT, PT, R3, 0x10, RZ ;  /* 0x0000001003037810 */ /* 0x000fe40007ffe0ff */
[----:B------:R-:W-:Y:S02]  /*02e0*/  IADD3 R18, PT, PT, R18, 0x10, RZ ;  /* 0x0000001012127810 */ /* 0x000fe40007ffe0ff */
[----:B------:R-:W-:Y:S02]  /*02f0*/  IADD3 R2, PT, PT, R2, 0x10, RZ ;  /* 0x0000001002027810 */ /* 0x000fe40007ffe0ff */
[----:B------:R-:W-:Y:S01]  /*0300*/  LEA R7, R6, R7, 0x4 ;  /* 0x0000000706077211 */ /* 0x000fe200078e20ff */
[----:B--2---:R-:W-:Y:S04]  /*0310*/  STS [R20], R29 ;  /* 0x0000001d14007388 */ /* 0x004fe80000000800 */
[----:B---3--:R-:W-:Y:S01]  /*0320*/  STS [R21], R24 ;  /* 0x0000001815007388 */ /* 0x008fe20000000800 */
[----:B------:R-:W-:Y:S06]  /*0330*/  BAR.SYNC.DEFER_BLOCKING 0x0 ;  /* 0x0000000000007b1d */ /* 0x000fec0000010000 */
[----:B------:R-:W-:Y:S04]  /*0340*/  LDS R26, [R16] ;  /* 0x00000000101a7984 */ /* 0x000fe80000000800 */
[----:B------:R-:W0:Y:S04]  /*0350*/  LDS.128 R12, [R17] ;  /* 0x00000000110c7984 */ /* 0x000e280000000c00 */
[----:B------:R-:W1:Y:S04]  /*0360*/  LDS R28, [R16+0x40] ;  /* 0x00004000101c7984 */ /* 0x000e680000000800 */
[----:B------:R-:W2:Y:S04]  /*0370*/  LDS R27, [R16+0x80] ;  /* 0x00008000101b7984 */ /* 0x000ea80000000800 */
[----:B------:R-:W-:Y:S04]  /*0380*/  LDS.128 R8, [R17+0x10] ;  /* 0x0000100011087984 */ /* 0x000fe80000000c00 */
[----:B------:R-:W-:Y:S01]  /*0390*/  LDS R24, [R16+0x140] ;  /* 0x0001400010187984 */ /* 0x000fe20000000800 */
[----:B0-----:R-:W-:-:S03]  /*03a0*/  FFMA R26, R12, R26, R25 ;  /* 0x0000001a0c1a7223 */ /* 0x001fc60000000019 */
[----:B------:R-:W0:Y:S01]  /*03b0*/  LDS R12, [R16+0xc0] ;  /* 0x0000c000100c7984 */ /* 0x000e220000000800 */
[----:B-1----:R-:W-:-:S03]  /*03c0*/  FFMA R26, R28, R13, R26 ;  /* 0x0000000d1c1a7223 */ /* 0x002fc6000000001a */
[----:B------:R-:W1:Y:S04]  /*03d0*/  LDS R13, [R16+0x100] ;  /* 0x00010000100d7984 */ /* 0x000e680000000800 */
[----:B------:R-:W3:Y:S01]  /*03e0*/  LDS R25, [R16+0x180] ;  /* 0x0001800010197984 */ /* 0x000ee20000000800 */
[----:B--2---:R-:W-:-:S04]  /*03f0*/  FFMA R27, R27, R14, R26 ;  /* 0x0000000e1b1b7223 */ /* 0x004fc8000000001a */
[----:B0-----:R-:W-:Y:S02]  /*0400*/  FFMA R15, R12, R15, R27 ;  /* 0x0000000f0c0f7223 */ /* 0x001fe4000000001b */
[----:B------:R-:W-:Y:S02]  /*0410*/  LDS R27, [R16+0x200] ;  /* 0x00020000101b7984 */ /* 0x000fe40000000800 */
[----:B-1----:R-:W-:Y:S02]  /*0420*/  FFMA R13, R8, R13, R15 ;  /* 0x0000000d080d7223 */ /* 0x002fe4000000000f */
[----:B------:R-:W0:Y:S02]  /*0430*/  LDS R8, [R16+0x1c0] ;  /* 0x0001c00010087984 */ /* 0x000e240000000800 */
[----:B------:R-:W-:Y:S02]  /*0440*/  FFMA R26, R24, R9, R13 ;  /* 0x00000009181a7223 */ /* 0x000fe4000000000d */
[----:B------:R-:W1:Y:S04]  /*0450*/  LDS.128 R12, [R17+0x20] ;  /* 0x00002000110c7984 */ /* 0x000e680000000c00 */
[----:B------:R-:W2:Y:S01]  /*0460*/  LDS R24, [R16+0x240] ;  /* 0x0002400010187984 */ /* 0x000ea20000000800 */
[----:B---3--:R-:W-:-:S03]  /*0470*/  FFMA R9, R25, R10, R26 ;  /* 0x0000000a19097223 */ /* 0x008fc6000000001a */
[----:B------:R-:W3:Y:S01]  /*0480*/  LDS R25, [R16+0x280] ;  /* 0x0002800010197984 */ /* 0x000ee20000000800 */
[----:B0-----:R-:W-:-:S04]  /*0490*/  FFMA R9, R8, R11, R9 ;  /* 0x0000000b08097223 */ /* 0x001fc80000000009 */
[----:B-1----:R-:W-:Y:S02]  /*04a0*/  FFMA R9, R12, R27, R9 ;  /* 0x0000001b0c097223 */ /* 0x002fe40000000009 */
[----:B------:R-:W0:Y:S02]  /*04b0*/  LDS R12, [R16+0x2c0] ;  /* 0x0002c000100c7984 */ /* 0x000e240000000800 */
[----:B--2---:R-:W-:Y:S02]  /*04c0*/  FFMA R24, R24, R13, R9 ;  /* 0x0000000d18187223 */ /* 0x004fe40000000009 */
[----:B------:R-:W-:Y:S04]  /*04d0*/  LDS R13, [R16+0x300] ;  /* 0x00030000100d7984 */ /* 0x000fe80000000800 */
[----:B------:R-:W1:Y:S01]  /*04e0*/  LDS.128 R8, [R17+0x30] ;  /* 0x0000300011087984 */ /* 0x000e620000000c00 */
[----:B---3--:R-:W-:-:S03]  /*04f0*/  FFMA R25, R25, R14, R24 ;  /* 0x0000000e19197223 */ /* 0x008fc60000000018 */
[----:B------:R-:W2:Y:S04]  /*0500*/  LDS R27, [R16+0x340] ;  /* 0x00034000101b7984 */ /* 0x000ea80000000800 */
[----:B------:R-:W3:Y:S04]  /*0510*/  LDS R24, [R16+0x380] ;  /* 0x0003800010187984 */ /* 0x000ee80000000800 */
[----:B------:R-:W4:Y:S01]  /*0520*/  LDS R14, [R16+0x3c0] ;  /* 0x0003c000100e7984 */ /* 0x000f220000000800 */
[----:B0-----:R-:W-:-:S04]  /*0530*/  FFMA R15, R12, R15, R25 ;  /* 0x0000000f0c0f7223 */ /* 0x001fc80000000019 */
[----:B-1----:R-:W-:-:S04]  /*0540*/  FFMA R8, R8, R13, R15 ;  /* 0x0000000d08087223 */ /* 0x002fc8000000000f */
[----:B--2---:R-:W-:-:S04]  /*0550*/  FFMA R9, R27, R9, R8 ;  /* 0x000000091b097223 */ /* 0x004fc80000000008 */
[----:B---3--:R-:W-:-:S04]  /*0560*/  FFMA R9, R24, R10, R9 ;  /* 0x0000000a18097223 */ /* 0x008fc80000000009 */
[----:B----4-:R-:W-:Y:S01]  /*0570*/  FFMA R25, R14, R11, R9 ;  /* 0x0000000b0e197223 */ /* 0x010fe20000000009 */
[----:B------:R-:W-:Y:S06]  /*0580*/  BAR.SYNC.DEFER_BLOCKING 0x0 ;  /* 0x0000000000007b1d */ /* 0x000fec0000010000 */
[----:B------:R-:W-:Y:S05]  /*0590*/  @P0 BRA `(.L_x_1) ;  /* 0xfffffffc00140947 */ /* 0x000fea000383ffff */
.L_x_0:
[----:B------:R-:W-:-:S04]  /*05a0*/  VIMNMX R3, PT, PT, R5, R4, !PT ;  /* 0x0000000405037248 */ /* 0x000fc80007fe0100 */
[----:B------:R-:W-:-:S13]  /*05b0*/  ISETP.GE.AND P0, PT, R3, R6, PT ;  /* 0x000000060300720c */ /* 0x000fda0003f06270 */
[----:B------:R-:W-:Y:S05]  /*05c0*/  @P0 EXIT ;  /* 0x000000000000094d */ /* 0x000fea0003800000 */
[----:B------:R-:W0:Y:S01]  /*05d0*/  LDC.64 R2, c[0x0][0x390] ;  /* 0x0000e400ff027b82 */ /* 0x000e220000000a00 */
[----:B------:R-:W-:-:S04]  /*05e0*/  IMAD R5, R5, R6, R4 ;  /* 0x0000000605057224 */ /* 0x000fc800078e0204 */
[----:B0-----:R-:W-:-:S05]  /*05f0*/  IMAD.WIDE R2, R5, 0x4, R2 ;  /* 0x0000000405027825 */ /* 0x001fca00078e0202 */
[----:B------:R-:W-:Y:S01]  /*0600*/  STG.E desc[UR8][R2.64], R25 ;  /* 0x0000001902007986 */ /* 0x000fe2000c101908 */
[----:B------:R-:W-:Y:S05]  /*0610*/  EXIT ;  /* 0x000000000000794d */ /* 0x000fea0003800000 */
.L_x_2:
[----:B------:R-:W-:-:S00]  /*0620*/  BRA `(.L_x_2) ;  /* 0xfffffffc00fc7947 */ /* 0x000fc0000383ffff */
[----:B------:R-:W-:-:S00]  /*0630*/  NOP ;  /* 0x0000000000007918 */ /* 0x000fc00000000000 */
        /* <DEDUP_REMOVED lines=12> */
.L_x_3:


//--------------------- .nv.shared._Z20matrixMultiplicationPfS_S_i --------------------------
	.section	.nv.shared._Z20matrixMultiplicationPfS_S_i,"aw",@nobits
	.sectionflags	@""
	.align	4
.nv.shared._Z20matrixMultiplicationPfS_S_i:
	.zero		3072


//--------------------- .nv.shared.reserved.0     --------------------------
	.section	.nv.shared.reserved.0,"aw",@nobits
	.weak		__nv_reservedSMEM_offset_0_alias
	.size		__nv_reservedSMEM_offset_0_alias, 0, 64
	.other		__nv_reservedSMEM_offset_0_alias,@"STO_CUDA_RESERVED_SHARED STV_DEFAULT"
__nv_reservedSMEM_offset_0_alias:
	.zero		0
	.zero		64


//--------------------- .nv.constant0._Z20matrixMultiplicationPfS_S_i --------------------------
	.section	.nv.constant0._Z20matrixMultiplicationPfS_S_i,"a",@progbits
	.sectionflags	@""
	.align	4
.nv.constant0._Z20matrixMultiplicationPfS_S_i:
	.zero		924


//--------------------- SYMBOLS --------------------------

	.type		.nv.reservedSmem.offset0,@object
	.size		.nv.reservedSmem.offset0,0x4
	.type		.nv.reservedSmem.cap,@object
	.size		.nv.reservedSmem.cap,0x4
